//
// Generated by NVIDIA NVVM Compiler
//
// Compiler Build ID: CL-36424714
// Cuda compilation tools, release 13.0, V13.0.88
// Based on NVVM 20.0.0
//

.version 9.0
.target sm_100
.address_size 64

	// .globl	_Z17nn_RMSNorm_kernelPfS_
.global .align 4 .b8 x[256];
.global .align 4 .b8 x_squared[256];
.global .align 4 .b8 mean_sq_sum[32];
.global .align 4 .b8 mean_sq[32];
.global .align 4 .b8 mean_sq_eps[32];
.global .align 4 .b8 rms[32];
.global .align 4 .b8 result[256];

.visible .entry _Z17nn_RMSNorm_kernelPfS_(
	.param .u64 .ptr .align 1 _Z17nn_RMSNorm_kernelPfS__param_0,
	.param .u64 .ptr .align 1 _Z17nn_RMSNorm_kernelPfS__param_1
)
{
	.reg .pred 	%p<9>;
	.reg .b32 	%r<13>;
	.reg .b32 	%f<10>;
	.reg .b64 	%rd<43>;

	ld.param.u64 	%rd1, [_Z17nn_RMSNorm_kernelPfS__param_0];
	ld.param.u64 	%rd2, [_Z17nn_RMSNorm_kernelPfS__param_1];
	mov.u32 	%r3, %tid.y;
	mov.u32 	%r4, %ctaid.y;
	mov.u32 	%r5, %ntid.y;
	mad.lo.s32 	%r1, %r4, %r5, %r3;
	mov.u32 	%r6, %tid.x;
	mov.u32 	%r7, %ctaid.x;
	mov.u32 	%r8, %ntid.x;
	mad.lo.s32 	%r2, %r7, %r8, %r6;
	setp.lt.u32 	%p2, %r1, 8;
	setp.lt.s32 	%p3, %r2, 8;
	and.pred  	%p1, %p2, %p3;
	not.pred 	%p4, %p1;
	@%p4 bra 	$L__BB0_2;
	cvta.to.global.u64 	%rd3, %rd1;
	shl.b32 	%r9, %r1, 3;
	add.s32 	%r10, %r9, %r2;
	mul.wide.s32 	%rd4, %r10, 4;
	add.s64 	%rd5, %rd3, %rd4;
	ld.global.f32 	%f1, [%rd5];
	mul.wide.u32 	%rd6, %r1, 32;
	mov.u64 	%rd7, x;
	add.s64 	%rd8, %rd7, %rd6;
	mul.wide.s32 	%rd9, %r2, 4;
	add.s64 	%rd10, %rd8, %rd9;
	st.global.f32 	[%rd10], %f1;
	mul.f32 	%f2, %f1, %f1;
	mov.u64 	%rd11, x_squared;
	add.s64 	%rd12, %rd11, %rd6;
	add.s64 	%rd13, %rd12, %rd9;
	st.global.f32 	[%rd13], %f2;
$L__BB0_2:
	setp.gt.u32 	%p5, %r1, 7;
	setp.gt.s32 	%p6, %r2, 0;
	or.pred  	%p7, %p5, %p6;
	@%p7 bra 	$L__BB0_4;
	mul.wide.u32 	%rd14, %r1, 4;
	mov.u64 	%rd15, mean_sq_sum;
	add.s64 	%rd16, %rd15, %rd14;
	mul.wide.s32 	%rd17, %r2, 4;
	add.s64 	%rd18, %rd16, %rd17;
	ld.global.f32 	%f3, [%rd18];
	mul.f32 	%f4, %f3, 0f3E000000;
	mov.u64 	%rd19, mean_sq;
	add.s64 	%rd20, %rd19, %rd14;
	add.s64 	%rd21, %rd20, %rd17;
	st.global.f32 	[%rd21], %f4;
	add.f32 	%f5, %f4, 0f3727C5AC;
	mov.u64 	%rd22, mean_sq_eps;
	add.s64 	%rd23, %rd22, %rd14;
	add.s64 	%rd24, %rd23, %rd17;
	st.global.f32 	[%rd24], %f5;
	sqrt.rn.f32 	%f6, %f5;
	mov.u64 	%rd25, rms;
	add.s64 	%rd26, %rd25, %rd14;
	add.s64 	%rd27, %rd26, %rd17;
	st.global.f32 	[%rd27], %f6;
$L__BB0_4:
	@%p4 bra 	$L__BB0_6;
	mul.wide.u32 	%rd28, %r1, 32;
	mov.u64 	%rd29, x;
	add.s64 	%rd30, %rd29, %rd28;
	mul.wide.s32 	%rd31, %r2, 4;
	add.s64 	%rd32, %rd30, %rd31;
	ld.global.f32 	%f7, [%rd32];
	mul.wide.u32 	%rd33, %r1, 4;
	mov.u64 	%rd34, rms;
	add.s64 	%rd35, %rd34, %rd33;
	add.s64 	%rd36, %rd35, %rd31;
	ld.global.f32 	%f8, [%rd36];
	div.rn.f32 	%f9, %f7, %f8;
	mov.u64 	%rd37, result;
	add.s64 	%rd38, %rd37, %rd28;
	add.s64 	%rd39, %rd38, %rd31;
	st.global.f32 	[%rd39], %f9;
	shl.b32 	%r11, %r1, 3;
	add.s32 	%r12, %r11, %r2;
	cvta.to.global.u64 	%rd40, %rd2;
	mul.wide.s32 	%rd41, %r12, 4;
	add.s64 	%rd42, %rd40, %rd41;
	st.global.f32 	[%rd42], %f9;
$L__BB0_6:
	ret;

}


// ===== COMPILED SASS (sm_100) =====

	.target	sm_100

	.elftype	@"ET_EXEC"


//--------------------- .note.nv.tkinfo           --------------------------
	.section	.note.nv.tkinfo,"",@"SHT_NOTE"
	.sectionflags	@"SHF_NOTE_NV_TKINFO"
	.tkinfo
        /*0018*/ 	.word	0x00000002
        /*0030*/ 	.string	""
        /*0030*/ 	.string	"ptxas"
        /*0030*/ 	.string	"Cuda compilation tools, release 13.0, V13.0.88"
        /*0030*/ 	.string	"Build cuda_13.0.r13.0/compiler.36424714_0"
        /*0030*/ 	.string	"-arch sm_100 -m 64 "



//--------------------- .note.nv.cuinfo           --------------------------
	.section	.note.nv.cuinfo,"",@"SHT_NOTE"
	.sectionflags	@"SHF_NOTE_NV_CUINFO"
        /*0018*/ 	.short	0x0002
        /*001a*/ 	.short	0x0064
        /*001c*/ 	.short	0x0082
	.zero		2


//--------------------- .nv.info                  --------------------------
	.section	.nv.info,"",@"SHT_CUDA_INFO"
	.align	4


	//----- nvinfo : EIATTR_REGCOUNT
	.align		4
        /*0000*/ 	.byte	0x04, 0x2f
        /*0002*/ 	.short	(.L_8 - .L_7)
	.align		4
.L_7:
        /*0004*/ 	.word	index@(_Z17nn_RMSNorm_kernelPfS_)
        /*0008*/ 	.word	0x00000012


	//----- nvinfo : EIATTR_FRAME_SIZE
	.align		4
.L_8:
        /*000c*/ 	.byte	0x04, 0x11
        /*000e*/ 	.short	(.L_10 - .L_9)
	.align		4
.L_9:
        /*0010*/ 	.word	index@($__internal_1_$__cuda_sm3x_div_rn_noftz_f32_slowpath)
        /*0014*/ 	.word	0x00000000


	//----- nvinfo : EIATTR_FRAME_SIZE
	.align		4
.L_10:
        /*0018*/ 	.byte	0x04, 0x11
        /*001a*/ 	.short	(.L_12 - .L_11)
	.align		4
.L_11:
        /*001c*/ 	.word	index@($__internal_0_$__cuda_sm20_sqrt_rn_f32_slowpath)
        /*0020*/ 	.word	0x00000000


	//----- nvinfo : EIATTR_FRAME_SIZE
	.align		4
.L_12:
        /*0024*/ 	.byte	0x04, 0x11
        /*0026*/ 	.short	(.L_14 - .L_13)
	.align		4
.L_13:
        /*0028*/ 	.word	index@(_Z17nn_RMSNorm_kernelPfS_)
        /*002c*/ 	.word	0x00000000


	//----- nvinfo : EIATTR_MIN_STACK_SIZE
	.align		4
.L_14:
        /*0030*/ 	.byte	0x04, 0x12
        /*0032*/ 	.short	(.L_16 - .L_15)
	.align		4
.L_15:
        /*0034*/ 	.word	index@(_Z17nn_RMSNorm_kernelPfS_)
        /*0038*/ 	.word	0x00000000
.L_16:


//--------------------- .nv.compat                --------------------------
	.section	.nv.compat,"",@"SHT_CUDA_COMPAT_INFO"
	.align	4
        /*0000*/ 	.byte	0x02, 0x09, 0x00, 0x00, 0x02, 0x02, 0x01, 0x00, 0x02, 0x05, 0x05, 0x00, 0x03, 0x07, 0x01, 0x01
        /*0010*/ 	.byte	0x02, 0x03, 0x00, 0x00, 0x02, 0x06, 0x01, 0x00, 0x04, 0x0b, 0x08, 0x00, 0x01, 0x00, 0x00, 0x00
        /*0020*/ 	.byte	0x00, 0x00, 0x00, 0x00


//--------------------- .nv.info._Z17nn_RMSNorm_kernelPfS_ --------------------------
	.section	.nv.info._Z17nn_RMSNorm_kernelPfS_,"",@"SHT_CUDA_INFO"
	.sectionflags	@""
	.align	4


	//----- nvinfo : EIATTR_CUDA_API_VERSION
	.align		4
        /*0000*/ 	.byte	0x04, 0x37
        /*0002*/ 	.short	(.L_18 - .L_17)
.L_17:
        /*0004*/ 	.word	0x00000082


	//----- nvinfo : EIATTR_KPARAM_INFO
	.align		4
.L_18:
        /*0008*/ 	.byte	0x04, 0x17
        /*000a*/ 	.short	(.L_20 - .L_19)
.L_19:
        /*000c*/ 	.word	0x00000000
        /*0010*/ 	.short	0x0001
        /*0012*/ 	.short	0x0008
        /*0014*/ 	.byte	0x00, 0xf5, 0x21, 0x00


	//----- nvinfo : EIATTR_KPARAM_INFO
	.align		4
.L_20:
        /*0018*/ 	.byte	0x04, 0x17
        /*001a*/ 	.short	(.L_22 - .L_21)
.L_21:
        /*001c*/ 	.word	0x00000000
        /*0020*/ 	.short	0x0000
        /*0022*/ 	.short	0x0000
        /*0024*/ 	.byte	0x00, 0xf5, 0x21, 0x00


	//----- nvinfo : EIATTR_SPARSE_MMA_MASK
	.align		4
.L_22:
        /*0028*/ 	.byte	0x03, 0x50
        /*002a*/ 	.short	0x0000


	//----- nvinfo : EIATTR_MAXREG_COUNT
	.align		4
        /*002c*/ 	.byte	0x03, 0x1b
        /*002e*/ 	.short	0x00ff


	//----- nvinfo : EIATTR_MERCURY_ISA_VERSION
	.align		4
        /*0030*/ 	.byte	0x03, 0x5f
        /*0032*/ 	.short	0x0101


	//----- nvinfo : EIATTR_VRC_CTA_INIT_COUNT
	.align		4
        /*0034*/ 	.byte	0x02, 0x4a
	.zero		1
	.zero		1


	//----- nvinfo : EIATTR_EXIT_INSTR_OFFSETS
	.align		4
        /*0038*/ 	.byte	0x04, 0x1c
        /*003a*/ 	.short	(.L_24 - .L_23)


	//   ....[0]....
.L_23:
        /*003c*/ 	.word	0x00000400


	//   ....[1]....
        /*0040*/ 	.word	0x000005e0


	//----- nvinfo : EIATTR_CRS_STACK_SIZE
	.align		4
.L_24:
        /*0044*/ 	.byte	0x04, 0x1e
        /*0046*/ 	.short	(.L_26 - .L_25)
.L_25:
        /*0048*/ 	.word	0x00000000


	//----- nvinfo : EIATTR_CBANK_PARAM_SIZE
	.align		4
.L_26:
        /*004c*/ 	.byte	0x03, 0x19
        /*004e*/ 	.short	0x0010


	//----- nvinfo : EIATTR_PARAM_CBANK
	.align		4
        /*0050*/ 	.byte	0x04, 0x0a
        /*0052*/ 	.short	(.L_28 - .L_27)
	.align		4
.L_27:
        /*0054*/ 	.word	index@(.nv.constant0._Z17nn_RMSNorm_kernelPfS_)
        /*0058*/ 	.short	0x0380
        /*005a*/ 	.short	0x0010


	//----- nvinfo : EIATTR_SW_WAR
	.align		4
.L_28:
        /*005c*/ 	.byte	0x04, 0x36
        /*005e*/ 	.short	(.L_30 - .L_29)
.L_29:
        /*0060*/ 	.word	0x00000008
.L_30:


//--------------------- .nv.callgraph             --------------------------
	.section	.nv.callgraph,"",@"SHT_CUDA_CALLGRAPH"
	.align	4
	.sectionentsize	8
	.align		4
        /*0000*/ 	.word	0x00000000
	.align		4
        /*0004*/ 	.word	0xffffffff
	.align		4
        /*0008*/ 	.word	0x00000000
	.align		4
        /*000c*/ 	.word	0xfffffffe
	.align		4
        /*0010*/ 	.word	0x00000000
	.align		4
        /*0014*/ 	.word	0xfffffffd
	.align		4
        /*0018*/ 	.word	0x00000000
	.align		4
        /*001c*/ 	.word	0xfffffffc


//--------------------- .nv.constant4             --------------------------
	.section	.nv.constant4,"a",@progbits
	.align	8
	.align		8
.nv.constant4:
        /*0000*/ 	.dword	x
	.align		8
        /*0008*/ 	.dword	x_squared
	.align		8
        /*0010*/ 	.dword	mean_sq_sum
	.align		8
        /*0018*/ 	.dword	mean_sq
	.align		8
        /*0020*/ 	.dword	mean_sq_eps
	.align		8
        /*0028*/ 	.dword	rms
	.align		8
        /*0030*/ 	.dword	result


//--------------------- .text._Z17nn_RMSNorm_kernelPfS_ --------------------------
	.section	.text._Z17nn_RMSNorm_kernelPfS_,"ax",@progbits
	.align	128
        .global         _Z17nn_RMSNorm_kernelPfS_
        .type           _Z17nn_RMSNorm_kernelPfS_,@function
        .size           _Z17nn_RMSNorm_kernelPfS_,(.L_x_23 - _Z17nn_RMSNorm_kernelPfS_)
        .other          _Z17nn_RMSNorm_kernelPfS_,@"STO_CUDA_ENTRY STV_DEFAULT"
_Z17nn_RMSNorm_kernelPfS_:
.text._Z17nn_RMSNorm_kernelPfS_:
[----:B------:R-:W-:Y:S01]  /*0000*/  LDC R1, c[0x0][0x37c] ;  /* 0x0000df00ff017b82 */ /* 0x000fe20000000800 */
[----:B------:R-:W0:Y:S07]  /*0010*/  S2R R2, SR_TID.X ;  /* 0x0000000000027919 */ /* 0x000e2e0000002100 */
[----:B------:R-:W1:Y:S01]  /*0020*/  LDC R0, c[0x0][0x364] ;  /* 0x0000d900ff007b82 */ /* 0x000e620000000800 */
[----:B------:R-:W-:Y:S01]  /*0030*/  BSSY.RECONVERGENT B0, `(.L_x_0) ;  /* 0x000001a000007945 */ /* 0x000fe20003800200 */
[----:B------:R-:W1:Y:S06]  /*0040*/  S2R R5, SR_TID.Y ;  /* 0x0000000000057919 */ /* 0x000e6c0000002200 */
[----:B------:R-:W0:Y:S08]  /*0050*/  S2UR UR5, SR_CTAID.X ;  /* 0x00000000000579c3 */ /* 0x000e300000002500 */
[----:B------:R-:W0:Y:S08]  /*0060*/  LDC R3, c[0x0][0x360] ;  /* 0x0000d800ff037b82 */ /* 0x000e300000000800 */
[----:B------:R-:W1:Y:S01]  /*0070*/  S2UR UR4, SR_CTAID.Y ;  /* 0x00000000000479c3 */ /* 0x000e620000002600 */
[----:B0-----:R-:W-:-:S05]  /*0080*/  IMAD R2, R3, UR5, R2 ;  /* 0x0000000503027c24 */ /* 0x001fca000f8e0202 */
[C---:B------:R-:W-:Y:S02]  /*0090*/  ISETP.GE.AND P0, PT, R2.reuse, 0x8, PT ;  /* 0x000000080200780c */ /* 0x040fe40003f06270 */
[----:B------:R-:W-:Y:S01]  /*00a0*/  ISETP.GT.AND P1, PT, R2, RZ, PT ;  /* 0x000000ff0200720c */ /* 0x000fe20003f24270 */
[----:B-1----:R-:W-:Y:S01]  /*00b0*/  IMAD R5, R0, UR4, R5 ;  /* 0x0000000400057c24 */ /* 0x002fe2000f8e0205 */
[----:B------:R-:W0:Y:S04]  /*00c0*/  LDCU.64 UR4, c[0x0][0x358] ;  /* 0x00006b00ff0477ac */ /* 0x000e280008000a00 */
[C---:B------:R-:W-:Y:S02]  /*00d0*/  ISETP.LT.U32.AND P0, PT, R5.reuse, 0x8, !P0 ;  /* 0x000000080500780c */ /* 0x040fe40004701070 */
[----:B------:R-:W-:-:S11]  /*00e0*/  ISETP.GT.U32.OR P1, PT, R5, 0x7, P1 ;  /* 0x000000070500780c */ /* 0x000fd60000f24470 */
[----:B------:R-:W-:Y:S05]  /*00f0*/  @!P0 BRA `(.L_x_1) ;  /* 0x0000000000348947 */ /* 0x000fea0003800000 */
[----:B------:R-:W1:Y:S01]  /*0100*/  LDC.64 R6, c[0x0][0x380] ;  /* 0x0000e000ff067b82 */ /* 0x000e620000000a00 */
[----:B------:R-:W-:-:S07]  /*0110*/  IMAD R3, R5, 0x8, R2 ;  /* 0x0000000805037824 */ /* 0x000fce00078e0202 */
[----:B------:R-:W2:Y:S08]  /*0120*/  LDC.64 R8, c[0x4][RZ] ;  /* 0x01000000ff087b82 */ /* 0x000eb00000000a00 */
[----:B------:R-:W3:Y:S01]  /*0130*/  LDC.64 R10, c[0x4][0x8] ;  /* 0x01000200ff0a7b82 */ /* 0x000ee20000000a00 */
[----:B-1----:R-:W-:-:S06]  /*0140*/  IMAD.WIDE R6, R3, 0x4, R6 ;  /* 0x0000000403067825 */ /* 0x002fcc00078e0206 */
[----:B0-----:R-:W4:Y:S01]  /*0150*/  LDG.E R7, desc[UR4][R6.64] ;  /* 0x0000000406077981 */ /* 0x001f22000c1e1900 */
[----:B--2---:R-:W-:-:S04]  /*0160*/  IMAD.WIDE.U32 R8, R5, 0x20, R8 ;  /* 0x0000002005087825 */ /* 0x004fc800078e0008 */
[----:B------:R-:W-:-:S04]  /*0170*/  IMAD.WIDE R8, R2, 0x4, R8 ;  /* 0x0000000402087825 */ /* 0x000fc800078e0208 */
[----:B---3--:R-:W-:-:S04]  /*0180*/  IMAD.WIDE.U32 R10, R5, 0x20, R10 ;  /* 0x00000020050a7825 */ /* 0x008fc800078e000a */
[----:B------:R-:W-:-:S04]  /*0190*/  IMAD.WIDE R10, R2, 0x4, R10 ;  /* 0x00000004020a7825 */ /* 0x000fc800078e020a */
[----:B----4-:R-:W-:Y:S01]  /*01a0*/  FMUL R3, R7, R7 ;  /* 0x0000000707037220 */ /* 0x010fe20000400000 */
[----:B------:R1:W-:Y:S04]  /*01b0*/  STG.E desc[UR4][R8.64], R7 ;  /* 0x0000000708007986 */ /* 0x0003e8000c101904 */
[----:B------:R1:W-:Y:S02]  /*01c0*/  STG.E desc[UR4][R10.64], R3 ;  /* 0x000000030a007986 */ /* 0x0003e4000c101904 */
.L_x_1:
[----:B0-----:R-:W-:Y:S05]  /*01d0*/  BSYNC.RECONVERGENT B0 ;  /* 0x0000000000007941 */ /* 0x001fea0003800200 */
.L_x_0:
[----:B------:R-:W-:Y:S04]  /*01e0*/  BSSY.RECONVERGENT B0, `(.L_x_2) ;  /* 0x0000021000007945 */ /* 0x000fe80003800200 */
[----:B------:R-:W-:Y:S05]  /*01f0*/  @P1 BRA `(.L_x_3) ;  /* 0x00000000007c1947 */ /* 0x000fea0003800000 */
[----:B-1----:R-:W0:Y:S08]  /*0200*/  LDC.64 R6, c[0x4][0x10] ;  /* 0x01000400ff067b82 */ /* 0x002e300000000a00 */
[----:B------:R-:W1:Y:S08]  /*0210*/  LDC.64 R8, c[0x4][0x18] ;  /* 0x01000600ff087b82 */ /* 0x000e700000000a00 */
[----:B------:R-:W2:Y:S01]  /*0220*/  LDC.64 R10, c[0x4][0x20] ;  /* 0x01000800ff0a7b82 */ /* 0x000ea20000000a00 */
[----:B0-----:R-:W-:-:S04]  /*0230*/  IMAD.WIDE.U32 R6, R5, 0x4, R6 ;  /* 0x0000000405067825 */ /* 0x001fc800078e0006 */
[----:B------:R-:W-:-:S06]  /*0240*/  IMAD.WIDE R6, R2, 0x4, R6 ;  /* 0x0000000402067825 */ /* 0x000fcc00078e0206 */
[----:B------:R-:W3:Y:S01]  /*0250*/  LDG.E R6, desc[UR4][R6.64] ;  /* 0x0000000406067981 */ /* 0x000ee2000c1e1900 */
[C---:B-1----:R-:W-:Y:S01]  /*0260*/  IMAD.WIDE.U32 R8, R5.reuse, 0x4, R8 ;  /* 0x0000000405087825 */ /* 0x042fe200078e0008 */
[----:B------:R-:W-:Y:S03]  /*0270*/  BSSY.RECONVERGENT B1, `(.L_x_4) ;  /* 0x0000013000017945 */ /* 0x000fe60003800200 */
[----:B--2---:R-:W-:-:S04]  /*0280*/  IMAD.WIDE.U32 R10, R5, 0x4, R10 ;  /* 0x00000004050a7825 */ /* 0x004fc800078e000a */
[----:B------:R-:W-:-:S04]  /*0290*/  IMAD.WIDE R8, R2, 0x4, R8 ;  /* 0x0000000402087825 */ /* 0x000fc800078e0208 */
[----:B------:R-:W-:-:S04]  /*02a0*/  IMAD.WIDE R10, R2, 0x4, R10 ;  /* 0x00000004020a7825 */ /* 0x000fc800078e020a */
[----:B---3--:R-:W-:-:S04]  /*02b0*/  FMUL R3, R6, 0.125 ;  /* 0x3e00000006037820 */ /* 0x008fc80000400000 */
[----:B------:R-:W-:Y:S01]  /*02c0*/  FADD R0, R3, 9.9999997473787516356e-06 ;  /* 0x3727c5ac03007421 */ /* 0x000fe20000000000 */
[----:B------:R0:W-:Y:S03]  /*02d0*/  STG.E desc[UR4][R8.64], R3 ;  /* 0x0000000308007986 */ /* 0x0001e6000c101904 */
[----:B------:R-:W-:Y:S01]  /*02e0*/  VIADD R4, R0, 0xf3000000 ;  /* 0xf300000000047836 */ /* 0x000fe20000000000 */
[----:B------:R0:W-:Y:S01]  /*02f0*/  STG.E desc[UR4][R10.64], R0 ;  /* 0x000000000a007986 */ /* 0x0001e2000c101904 */
[----:B------:R0:W1:Y:S03]  /*0300*/  MUFU.RSQ R7, R0 ;  /* 0x0000000000077308 */ /* 0x0000660000001400 */
[----:B------:R-:W-:-:S13]  /*0310*/  ISETP.GT.U32.AND P1, PT, R4, 0x727fffff, PT ;  /* 0x727fffff0400780c */ /* 0x000fda0003f24070 */
[----:B0-----:R-:W-:Y:S05]  /*0320*/  @!P1 BRA `(.L_x_5) ;  /* 0x00000000000c9947 */ /* 0x001fea0003800000 */
[----:B------:R-:W-:-:S07]  /*0330*/  MOV R9, 0x350 ;  /* 0x0000035000097802 */ /* 0x000fce0000000f00 */
[----:B-1----:R-:W-:Y:S05]  /*0340*/  CALL.REL.NOINC `($__internal_0_$__cuda_sm20_sqrt_rn_f32_slowpath) ;  /* 0x0000000000a87944 */ /* 0x002fea0003c00000 */
[----:B------:R-:W-:Y:S05]  /*0350*/  BRA `(.L_x_6) ;  /* 0x0000000000107947 */ /* 0x000fea0003800000 */
.L_x_5:
[----:B-1----:R-:W-:Y:S01]  /*0360*/  FMUL.FTZ R3, R0, R7 ;  /* 0x0000000700037220 */ /* 0x002fe20000410000 */
[----:B------:R-:W-:-:S03]  /*0370*/  FMUL.FTZ R7, R7, 0.5 ;  /* 0x3f00000007077820 */ /* 0x000fc60000410000 */
[----:B------:R-:W-:-:S04]  /*0380*/  FFMA R0, -R3, R3, R0 ;  /* 0x0000000303007223 */ /* 0x000fc80000000100 */
[----:B------:R-:W-:-:S07]  /*0390*/  FFMA R3, R0, R7, R3 ;  /* 0x0000000700037223 */ /* 0x000fce0000000003 */
.L_x_6:
[----:B------:R-:W-:Y:S05]  /*03a0*/  BSYNC.RECONVERGENT B1 ;  /* 0x0000000000017941 */ /* 0x000fea0003800200 */
.L_x_4:
[----:B------:R-:W0:Y:S02]  /*03b0*/  LDC.64 R6, c[0x4][0x28] ;  /* 0x01000a00ff067b82 */ /* 0x000e240000000a00 */
[----:B0-----:R-:W-:-:S04]  /*03c0*/  IMAD.WIDE.U32 R6, R5, 0x4, R6 ;  /* 0x0000000405067825 */ /* 0x001fc800078e0006 */
[----:B------:R-:W-:-:S05]  /*03d0*/  IMAD.WIDE R6, R2, 0x4, R6 ;  /* 0x0000000402067825 */ /* 0x000fca00078e0206 */
[----:B------:R0:W-:Y:S02]  /*03e0*/  STG.E desc[UR4][R6.64], R3 ;  /* 0x0000000306007986 */ /* 0x0001e4000c101904 */
.L_x_3:
[----:B------:R-:W-:Y:S05]  /*03f0*/  BSYNC.RECONVERGENT B0 ;  /* 0x0000000000007941 */ /* 0x000fea0003800200 */
.L_x_2:
[----:B------:R-:W-:Y:S05]  /*0400*/  @!P0 EXIT ;  /* 0x000000000000894d */ /* 0x000fea0003800000 */
[----:B-1----:R-:W1:Y:S08]  /*0410*/  LDC.64 R8, c[0x4][0x28] ;  /* 0x01000a00ff087b82 */ /* 0x002e700000000a00 */
[----:B0-----:R-:W0:Y:S01]  /*0420*/  LDC.64 R6, c[0x4][RZ] ;  /* 0x01000000ff067b82 */ /* 0x001e220000000a00 */
[----:B-1----:R-:W-:-:S04]  /*0430*/  IMAD.WIDE.U32 R8, R5, 0x4, R8 ;  /* 0x0000000405087825 */ /* 0x002fc800078e0008 */
[----:B------:R-:W-:-:S06]  /*0440*/  IMAD.WIDE R8, R2, 0x4, R8 ;  /* 0x0000000402087825 */ /* 0x000fcc00078e0208 */
[----:B------:R-:W2:Y:S01]  /*0450*/  LDG.E R8, desc[UR4][R8.64] ;  /* 0x0000000408087981 */ /* 0x000ea2000c1e1900 */
[----:B0-----:R-:W-:-:S04]  /*0460*/  IMAD.WIDE.U32 R6, R5, 0x20, R6 ;  /* 0x0000002005067825 */ /* 0x001fc800078e0006 */
[----:B------:R-:W-:-:S05]  /*0470*/  IMAD.WIDE R6, R2, 0x4, R6 ;  /* 0x0000000402067825 */ /* 0x000fca00078e0206 */
[----:B------:R-:W3:Y:S01]  /*0480*/  LDG.E R0, desc[UR4][R6.64] ;  /* 0x0000000406007981 */ /* 0x000ee2000c1e1900 */
[----:B------:R-:W-:Y:S01]  /*0490*/  BSSY.RECONVERGENT B0, `(.L_x_7) ;  /* 0x000000c000007945 */ /* 0x000fe20003800200 */
[----:B--2---:R-:W0:Y:S08]  /*04a0*/  MUFU.RCP R3, R8 ;  /* 0x0000000800037308 */ /* 0x004e300000001000 */
[----:B---3--:R-:W1:Y:S01]  /*04b0*/  FCHK P0, R0, R8 ;  /* 0x0000000800007302 */ /* 0x008e620000000000 */
[----:B0-----:R-:W-:-:S04]  /*04c0*/  FFMA R4, R3, -R8, 1 ;  /* 0x3f80000003047423 */ /* 0x001fc80000000808 */
[----:B------:R-:W-:-:S04]  /*04d0*/  FFMA R3, R3, R4, R3 ;  /* 0x0000000403037223 */ /* 0x000fc80000000003 */
[----:B------:R-:W-:-:S04]  /*04e0*/  FFMA R4, R0, R3, RZ ;  /* 0x0000000300047223 */ /* 0x000fc800000000ff */
[----:B------:R-:W-:-:S04]  /*04f0*/  FFMA R10, R4, -R8, R0 ;  /* 0x80000008040a7223 */ /* 0x000fc80000000000 */
[----:B------:R-:W-:Y:S01]  /*0500*/  FFMA R11, R3, R10, R4 ;  /* 0x0000000a030b7223 */ /* 0x000fe20000000004 */
[----:B-1----:R-:W-:Y:S06]  /*0510*/  @!P0 BRA `(.L_x_8) ;  /* 0x00000000000c8947 */ /* 0x002fec0003800000 */
[----:B------:R-:W-:-:S07]  /*0520*/  MOV R4, 0x540 ;  /* 0x0000054000047802 */ /* 0x000fce0000000f00 */
[----:B------:R-:W-:Y:S05]  /*0530*/  CALL.REL.NOINC `($__internal_1_$__cuda_sm3x_div_rn_noftz_f32_slowpath) ;  /* 0x0000000000847944 */ /* 0x000fea0003c00000 */
[----:B------:R-:W-:-:S07]  /*0540*/  MOV R11, R0 ;  /* 0x00000000000b7202 */ /* 0x000fce0000000f00 */
.L_x_8:
[----:B------:R-:W-:Y:S05]  /*0550*/  BSYNC.RECONVERGENT B0 ;  /* 0x0000000000007941 */ /* 0x000fea0003800200 */
.L_x_7:
[----:B------:R-:W0:Y:S01]  /*0560*/  LDC.64 R6, c[0x4][0x30] ;  /* 0x01000c00ff067b82 */ /* 0x000e220000000a00 */
[----:B------:R-:W-:-:S07]  /*0570*/  IMAD R3, R5, 0x8, R2 ;  /* 0x0000000805037824 */ /* 0x000fce00078e0202 */
[----:B------:R-:W1:Y:S01]  /*0580*/  LDC.64 R8, c[0x0][0x388] ;  /* 0x0000e200ff087b82 */ /* 0x000e620000000a00 */
[----:B0-----:R-:W-:-:S04]  /*0590*/  IMAD.WIDE.U32 R6, R5, 0x20, R6 ;  /* 0x0000002005067825 */ /* 0x001fc800078e0006 */
[----:B------:R-:W-:-:S04]  /*05a0*/  IMAD.WIDE R6, R2, 0x4, R6 ;  /* 0x0000000402067825 */ /* 0x000fc800078e0206 */
[----:B-1----:R-:W-:Y:S01]  /*05b0*/  IMAD.WIDE R2, R3, 0x4, R8 ;  /* 0x0000000403027825 */ /* 0x002fe200078e0208 */
[----:B------:R-:W-:Y:S04]  /*05c0*/  STG.E desc[UR4][R6.64], R11 ;  /* 0x0000000b06007986 */ /* 0x000fe8000c101904 */
[----:B------:R-:W-:Y:S01]  /*05d0*/  STG.E desc[UR4][R2.64], R11 ;  /* 0x0000000b02007986 */ /* 0x000fe2000c101904 */
[----:B------:R-:W-:Y:S05]  /*05e0*/  EXIT ;  /* 0x000000000000794d */ /* 0x000fea0003800000 */
        .weak           $__internal_0_$__cuda_sm20_sqrt_rn_f32_slowpath
        .type           $__internal_0_$__cuda_sm20_sqrt_rn_f32_slowpath,@function
        .size           $__internal_0_$__cuda_sm20_sqrt_rn_f32_slowpath,($__internal_1_$__cuda_sm3x_div_rn_noftz_f32_slowpath - $__internal_0_$__cuda_sm20_sqrt_rn_f32_slowpath)
$__internal_0_$__cuda_sm20_sqrt_rn_f32_slowpath:
[----:B------:R-:W-:-:S13]  /*05f0*/  LOP3.LUT P1, RZ, R0, 0x7fffffff, RZ, 0xc0, !PT ;  /* 0x7fffffff00ff7812 */ /* 0x000fda000782c0ff */
[----:B------:R-:W-:Y:S01]  /*0600*/  @!P1 MOV R3, R0 ;  /* 0x0000000000039202 */ /* 0x000fe20000000f00 */
[----:B------:R-:W-:Y:S06]  /*0610*/  @!P1 BRA `(.L_x_9) ;  /* 0x0000000000409947 */ /* 0x000fec0003800000 */
[----:B------:R-:W-:-:S13]  /*0620*/  FSETP.GEU.FTZ.AND P1, PT, R0, RZ, PT ;  /* 0x000000ff0000720b */ /* 0x000fda0003f3e000 */
[----:B------:R-:W-:Y:S01]  /*0630*/  @!P1 IMAD.MOV.U32 R3, RZ, RZ, 0x7fffffff ;  /* 0x7fffffffff039424 */ /* 0x000fe200078e00ff */
[----:B------:R-:W-:Y:S06]  /*0640*/  @!P1 BRA `(.L_x_9) ;  /* 0x0000000000349947 */ /* 0x000fec0003800000 */
[----:B------:R-:W-:-:S13]  /*0650*/  FSETP.GTU.FTZ.AND P1, PT, |R0|, +INF , PT ;  /* 0x7f8000000000780b */ /* 0x000fda0003f3c200 */
[----:B------:R-:W-:Y:S01]  /*0660*/  @P1 FADD.FTZ R3, R0, 1 ;  /* 0x3f80000000031421 */ /* 0x000fe20000010000 */
[----:B------:R-:W-:Y:S06]  /*0670*/  @P1 BRA `(.L_x_9) ;  /* 0x0000000000281947 */ /* 0x000fec0003800000 */
[----:B------:R-:W-:-:S13]  /*0680*/  FSETP.NEU.FTZ.AND P1, PT, |R0|, +INF , PT ;  /* 0x7f8000000000780b */ /* 0x000fda0003f3d200 */
[----:B------:R-:W-:-:S04]  /*0690*/  @P1 FFMA R4, R0, 1.84467440737095516160e+19, RZ ;  /* 0x5f80000000041823 */ /* 0x000fc800000000ff */
[----:B------:R-:W0:Y:S02]  /*06a0*/  @P1 MUFU.RSQ R3, R4 ;  /* 0x0000000400031308 */ /* 0x000e240000001400 */
[----:B0-----:R-:W-:Y:S01]  /*06b0*/  @P1 FMUL.FTZ R7, R4, R3 ;  /* 0x0000000304071220 */ /* 0x001fe20000410000 */
[----:B------:R-:W-:Y:S01]  /*06c0*/  @P1 FMUL.FTZ R8, R3, 0.5 ;  /* 0x3f00000003081820 */ /* 0x000fe20000410000 */
[----:B------:R-:W-:Y:S02]  /*06d0*/  @!P1 MOV R3, R0 ;  /* 0x0000000000039202 */ /* 0x000fe40000000f00 */
[----:B------:R-:W-:-:S04]  /*06e0*/  @P1 FADD.FTZ R6, -R7, -RZ ;  /* 0x800000ff07061221 */ /* 0x000fc80000010100 */
[----:B------:R-:W-:-:S04]  /*06f0*/  @P1 FFMA R6, R7, R6, R4 ;  /* 0x0000000607061223 */ /* 0x000fc80000000004 */
[----:B------:R-:W-:-:S04]  /*0700*/  @P1 FFMA R6, R6, R8, R7 ;  /* 0x0000000806061223 */ /* 0x000fc80000000007 */
[----:B------:R-:W-:-:S07]  /*0710*/  @P1 FMUL.FTZ R3, R6, 2.3283064365386962891e-10 ;  /* 0x2f80000006031820 */ /* 0x000fce0000410000 */
.L_x_9:
[----:B------:R-:W-:Y:S02]  /*0720*/  HFMA2 R7, -RZ, RZ, 0, 0 ;  /* 0x00000000ff077431 */ /* 0x000fe400000001ff */
[----:B------:R-:W-:-:S04]  /*0730*/  IMAD.MOV.U32 R6, RZ, RZ, R9 ;  /* 0x000000ffff067224 */ /* 0x000fc800078e0009 */
[----:B------:R-:W-:Y:S05]  /*0740*/  RET.REL.NODEC R6 `(_Z17nn_RMSNorm_kernelPfS_) ;  /* 0xfffffff8062c7950 */ /* 0x000fea0003c3ffff */
        .weak           $__internal_1_$__cuda_sm3x_div_rn_noftz_f32_slowpath
        .type           $__internal_1_$__cuda_sm3x_div_rn_noftz_f32_slowpath,@function
        .size           $__internal_1_$__cuda_sm3x_div_rn_noftz_f32_slowpath,(.L_x_23 - $__internal_1_$__cuda_sm3x_div_rn_noftz_f32_slowpath)
$__internal_1_$__cuda_sm3x_div_rn_noftz_f32_slowpath:
[----:B------:R-:W-:Y:S01]  /*0750*/  SHF.R.U32.HI R6, RZ, 0x17, R8 ;  /* 0x00000017ff067819 */ /* 0x000fe20000011608 */
[----:B------:R-:W-:Y:S01]  /*0760*/  BSSY.RECONVERGENT B1, `(.L_x_10) ;  /* 0x0000064000017945 */ /* 0x000fe20003800200 */
[--C-:B------:R-:W-:Y:S01]  /*0770*/  SHF.R.U32.HI R3, RZ, 0x17, R0.reuse ;  /* 0x00000017ff037819 */ /* 0x100fe20000011600 */
[----:B------:R-:W-:Y:S01]  /*0780*/  IMAD.MOV.U32 R7, RZ, RZ, R0 ;  /* 0x000000ffff077224 */ /* 0x000fe200078e0000 */
[----:B------:R-:W-:Y:S02]  /*0790*/  LOP3.LUT R15, R6, 0xff, RZ, 0xc0, !PT ;  /* 0x000000ff060f7812 */ /* 0x000fe400078ec0ff */
[----:B------:R-:W-:-:S03]  /*07a0*/  LOP3.LUT R6, R3, 0xff, RZ, 0xc0, !PT ;  /* 0x000000ff03067812 */ /* 0x000fc600078ec0ff */
[----:B------:R-:W-:Y:S01]  /*07b0*/  VIADD R11, R15, 0xffffffff ;  /* 0xffffffff0f0b7836 */ /* 0x000fe20000000000 */
[----:B------:R-:W-:-:S04]  /*07c0*/  IADD3 R10, PT, PT, R6, -0x1, RZ ;  /* 0xffffffff060a7810 */ /* 0x000fc80007ffe0ff */
[----:B------:R-:W-:-:S04]  /*07d0*/  ISETP.GT.U32.AND P0, PT, R11, 0xfd, PT ;  /* 0x000000fd0b00780c */ /* 0x000fc80003f04070 */
[----:B------:R-:W-:-:S13]  /*07e0*/  ISETP.GT.U32.OR P0, PT, R10, 0xfd, P0 ;  /* 0x000000fd0a00780c */ /* 0x000fda0000704470 */
[----:B------:R-:W-:Y:S01]  /*07f0*/  @!P0 MOV R9, RZ ;  /* 0x000000ff00098202 */ /* 0x000fe20000000f00 */
[----:B------:R-:W-:Y:S06]  /*0800*/  @!P0 BRA `(.L_x_11) ;  /* 0x0000000000608947 */ /* 0x000fec0003800000 */
[----:B------:R-:W-:Y:S01]  /*0810*/  FSETP.GTU.FTZ.AND P0, PT, |R0|, +INF , PT ;  /* 0x7f8000000000780b */ /* 0x000fe20003f1c200 */
[----:B------:R-:W-:Y:S01]  /*0820*/  IMAD.MOV.U32 R3, RZ, RZ, R8 ;  /* 0x000000ffff037224 */ /* 0x000fe200078e0008 */
[----:B------:R-:W-:-:S04]  /*0830*/  FSETP.GTU.FTZ.AND P1, PT, |R8|, +INF , PT ;  /* 0x7f8000000800780b */ /* 0x000fc80003f3c200 */
[----:B------:R-:W-:-:S13]  /*0840*/  PLOP3.LUT P0, PT, P0, P1, PT, 0xf8, 0x8f ;  /* 0x00000000008f781c */ /* 0x000fda0000703f70 */
[----:B------:R-:W-:Y:S05]  /*0850*/  @P0 BRA `(.L_x_12) ;  /* 0x00000004004c0947 */ /* 0x000fea0003800000 */
[----:B------:R-:W-:-:S13]  /*0860*/  LOP3.LUT P0, RZ, R8, 0x7fffffff, R7, 0xc8, !PT ;  /* 0x7fffffff08ff7812 */ /* 0x000fda000780c807 */
[----:B------:R-:W-:Y:S05]  /*0870*/  @!P0 BRA `(.L_x_13) ;  /* 0x00000004003c8947 */ /* 0x000fea0003800000 */
[C---:B------:R-:W-:Y:S02]  /*0880*/  FSETP.NEU.FTZ.AND P2, PT, |R0|.reuse, +INF , PT ;  /* 0x7f8000000000780b */ /* 0x040fe40003f5d200 */
[----:B------:R-:W-:Y:S02]  /*0890*/  FSETP.NEU.FTZ.AND P1, PT, |R3|, +INF , PT ;  /* 0x7f8000000300780b */ /* 0x000fe40003f3d200 */
[----:B------:R-:W-:-:S11]  /*08a0*/  FSETP.NEU.FTZ.AND P0, PT, |R0|, +INF , PT ;  /* 0x7f8000000000780b */ /* 0x000fd60003f1d200 */
[----:B------:R-:W-:Y:S05]  /*08b0*/  @!P1 BRA !P2, `(.L_x_13) ;  /* 0x00000004002c9947 */ /* 0x000fea0005000000 */
[----:B------:R-:W-:-:S04]  /*08c0*/  LOP3.LUT P2, RZ, R7, 0x7fffffff, RZ, 0xc0, !PT ;  /* 0x7fffffff07ff7812 */ /* 0x000fc8000784c0ff */
[----:B------:R-:W-:-:S13]  /*08d0*/  PLOP3.LUT P1, PT, P1, P2, PT, 0x2f, 0xf2 ;  /* 0x0000000000f2781c */ /* 0x000fda0000f24577 */
[----:B------:R-:W-:Y:S05]  /*08e0*/  @P1 BRA `(.L_x_14) ;  /* 0x0000000400181947 */ /* 0x000fea0003800000 */
[----:B------:R-:W-:-:S04]  /*08f0*/  LOP3.LUT P1, RZ, R8, 0x7fffffff, RZ, 0xc0, !PT ;  /* 0x7fffffff08ff7812 */ /* 0x000fc8000782c0ff */
[----:B------:R-:W-:-:S13]  /*0900*/  PLOP3.LUT P0, PT, P0, P1, PT, 0x2f, 0xf2 ;  /* 0x0000000000f2781c */ /* 0x000fda0000702577 */
[----:B------:R-:W-:Y:S05]  /*0910*/  @P0 BRA `(.L_x_15) ;  /* 0x0000000400000947 */ /* 0x000fea0003800000 */
[----:B------:R-:W-:Y:S02]  /*0920*/  ISETP.GE.AND P0, PT, R10, RZ, PT ;  /* 0x000000ff0a00720c */ /* 0x000fe40003f06270 */
[----:B------:R-:W-:-:S11]  /*0930*/  ISETP.GE.AND P1, PT, R11, RZ, PT ;  /* 0x000000ff0b00720c */ /* 0x000fd60003f26270 */
[----:B------:R-:W-:Y:S01]  /*0940*/  @P0 MOV R9, RZ ;  /* 0x000000ff00090202 */ /* 0x000fe20000000f00 */
[----:B------:R-:W-:Y:S02]  /*0950*/  @!P0 IMAD.MOV.U32 R9, RZ, RZ, -0x40 ;  /* 0xffffffc0ff098424 */ /* 0x000fe400078e00ff */
[----:B------:R-:W-:Y:S01]  /*0960*/  @!P0 FFMA R7, R0, 1.84467440737095516160e+19, RZ ;  /* 0x5f80000000078823 */ /* 0x000fe200000000ff */
[----:B------:R-:W-:Y:S02]  /*0970*/  @!P1 FFMA R8, R3, 1.84467440737095516160e+19, RZ ;  /* 0x5f80000003089823 */ /* 0x000fe400000000ff */
[----:B------:R-:W-:-:S07]  /*0980*/  @!P1 IADD3 R9, PT, PT, R9, 0x40, RZ ;  /* 0x0000004009099810 */ /* 0x000fce0007ffe0ff */
.L_x_11:
[----:B------:R-:W-:Y:S01]  /*0990*/  LEA R3, R15, 0xc0800000, 0x17 ;  /* 0xc08000000f037811 */ /* 0x000fe200078eb8ff */
[----:B------:R-:W-:Y:S01]  /*09a0*/  BSSY.RECONVERGENT B2, `(.L_x_16) ;  /* 0x0000036000027945 */ /* 0x000fe20003800200 */
[----:B------:R-:W-:-:S03]  /*09b0*/  IADD3 R6, PT, PT, R6, -0x7f, RZ ;  /* 0xffffff8106067810 */ /* 0x000fc60007ffe0ff */
[----:B------:R-:W-:Y:S02]  /*09c0*/  IMAD.IADD R3, R8, 0x1, -R3 ;  /* 0x0000000108037824 */ /* 0x000fe400078e0a03 */
[C---:B------:R-:W-:Y:S01]  /*09d0*/  IMAD R0, R6.reuse, -0x800000, R7 ;  /* 0xff80000006007824 */ /* 0x040fe200078e0207 */
[----:B------:R-:W-:Y:S01]  /*09e0*/  IADD3 R6, PT, PT, R6, 0x7f, -R15 ;  /* 0x0000007f06067810 */ /* 0x000fe20007ffe80f */
[----:B------:R-:W0:Y:S01]  /*09f0*/  MUFU.RCP R8, R3 ;  /* 0x0000000300087308 */ /* 0x000e220000001000 */
[----:B------:R-:W-:-:S03]  /*0a00*/  FADD.FTZ R11, -R3, -RZ ;  /* 0x800000ff030b7221 */ /* 0x000fc60000010100 */
[----:B------:R-:W-:Y:S02]  /*0a10*/  IMAD.IADD R6, R6, 0x1, R9 ;  /* 0x0000000106067824 */ /* 0x000fe400078e0209 */
[----:B0-----:R-:W-:-:S04]  /*0a20*/  FFMA R13, R8, R11, 1 ;  /* 0x3f800000080d7423 */ /* 0x001fc8000000000b */
[----:B------:R-:W-:-:S04]  /*0a30*/  FFMA R10, R8, R13, R8 ;  /* 0x0000000d080a7223 */ /* 0x000fc80000000008 */
[----:B------:R-:W-:-:S04]  /*0a40*/  FFMA R7, R0, R10, RZ ;  /* 0x0000000a00077223 */ /* 0x000fc800000000ff */
[----:B------:R-:W-:-:S04]  /*0a50*/  FFMA R8, R11, R7, R0 ;  /* 0x000000070b087223 */ /* 0x000fc80000000000 */
[----:B------:R-:W-:-:S04]  /*0a60*/  FFMA R13, R10, R8, R7 ;  /* 0x000000080a0d7223 */ /* 0x000fc80000000007 */
[----:B------:R-:W-:-:S04]  /*0a70*/  FFMA R8, R11, R13, R0 ;  /* 0x0000000d0b087223 */ /* 0x000fc80000000000 */
[----:B------:R-:W-:-:S05]  /*0a80*/  FFMA R0, R10, R8, R13 ;  /* 0x000000080a007223 */ /* 0x000fca000000000d */
[----:B------:R-:W-:-:S04]  /*0a90*/  SHF.R.U32.HI R3, RZ, 0x17, R0 ;  /* 0x00000017ff037819 */ /* 0x000fc80000011600 */
[----:B------:R-:W-:-:S04]  /*0aa0*/  LOP3.LUT R3, R3, 0xff, RZ, 0xc0, !PT ;  /* 0x000000ff03037812 */ /* 0x000fc800078ec0ff */
[----:B------:R-:W-:-:S05]  /*0ab0*/  IADD3 R9, PT, PT, R3, R6, RZ ;  /* 0x0000000603097210 */ /* 0x000fca0007ffe0ff */
[----:B------:R-:W-:-:S05]  /*0ac0*/  VIADD R3, R9, 0xffffffff ;  /* 0xffffffff09037836 */ /* 0x000fca0000000000 */
[----:B------:R-:W-:-:S13]  /*0ad0*/  ISETP.GE.U32.AND P0, PT, R3, 0xfe, PT ;  /* 0x000000fe0300780c */ /* 0x000fda0003f06070 */
[----:B------:R-:W-:Y:S05]  /*0ae0*/  @!P0 BRA `(.L_x_17) ;  /* 0x0000000000808947 */ /* 0x000fea0003800000 */
[----:B------:R-:W-:-:S13]  /*0af0*/  ISETP.GT.AND P0, PT, R9, 0xfe, PT ;  /* 0x000000fe0900780c */ /* 0x000fda0003f04270 */
[----:B------:R-:W-:Y:S05]  /*0b00*/  @P0 BRA `(.L_x_18) ;  /* 0x00000000006c0947 */ /* 0x000fea0003800000 */
[----:B------:R-:W-:-:S13]  /*0b10*/  ISETP.GE.AND P0, PT, R9, 0x1, PT ;  /* 0x000000010900780c */ /* 0x000fda0003f06270 */
[----:B------:R-:W-:Y:S05]  /*0b20*/  @P0 BRA `(.L_x_19) ;  /* 0x0000000000740947 */ /* 0x000fea0003800000 */
[----:B------:R-:W-:Y:S02]  /*0b30*/  ISETP.GE.AND P0, PT, R9, -0x18, PT ;  /* 0xffffffe80900780c */ /* 0x000fe40003f06270 */
[----:B------:R-:W-:-:S11]  /*0b40*/  LOP3.LUT R0, R0, 0x80000000, RZ, 0xc0, !PT ;  /* 0x8000000000007812 */ /* 0x000fd600078ec0ff */
[----:B------:R-:W-:Y:S05]  /*0b50*/  @!P0 BRA `(.L_x_19) ;  /* 0x0000000000688947 */ /* 0x000fea0003800000 */
[CCC-:B------:R-:W-:Y:S01]  /*0b60*/  FFMA.RZ R3, R10.reuse, R8.reuse, R13.reuse ;  /* 0x000000080a037223 */ /* 0x1c0fe2000000c00d */
[CCC-:B------:R-:W-:Y:S01]  /*0b70*/  FFMA.RM R6, R10.reuse, R8.reuse, R13.reuse ;  /* 0x000000080a067223 */ /* 0x1c0fe2000000400d */
[C---:B------:R-:W-:Y:S02]  /*0b80*/  ISETP.NE.AND P2, PT, R9.reuse, RZ, PT ;  /* 0x000000ff0900720c */ /* 0x040fe40003f45270 */
[----:B------:R-:W-:Y:S02]  /*0b90*/  ISETP.NE.AND P1, PT, R9, RZ, PT ;  /* 0x000000ff0900720c */ /* 0x000fe40003f25270 */
[----:B------:R-:W-:Y:S01]  /*0ba0*/  LOP3.LUT R7, R3, 0x7fffff, RZ, 0xc0, !PT ;  /* 0x007fffff03077812 */ /* 0x000fe200078ec0ff */
[----:B------:R-:W-:Y:S01]  /*0bb0*/  FFMA.RP R3, R10, R8, R13 ;  /* 0x000000080a037223 */ /* 0x000fe2000000800d */
[----:B------:R-:W-:Y:S01]  /*0bc0*/  IADD3 R8, PT, PT, R9, 0x20, RZ ;  /* 0x0000002009087810 */ /* 0x000fe20007ffe0ff */
[----:B------:R-:W-:Y:S01]  /*0bd0*/  IMAD.MOV R9, RZ, RZ, -R9 ;  /* 0x000000ffff097224 */ /* 0x000fe200078e0a09 */
[----:B------:R-:W-:-:S02]  /*0be0*/  LOP3.LUT R7, R7, 0x800000, RZ, 0xfc, !PT ;  /* 0x0080000007077812 */ /* 0x000fc400078efcff */
[----:B------:R-:W-:Y:S02]  /*0bf0*/  FSETP.NEU.FTZ.AND P0, PT, R3, R6, PT ;  /* 0x000000060300720b */ /* 0x000fe40003f1d000 */
[----:B------:R-:W-:Y:S02]  /*0c00*/  SHF.L.U32 R8, R7, R8, RZ ;  /* 0x0000000807087219 */ /* 0x000fe400000006ff */
[----:B------:R-:W-:Y:S02]  /*0c10*/  SEL R6, R9, RZ, P2 ;  /* 0x000000ff09067207 */ /* 0x000fe40001000000 */
[----:B------:R-:W-:Y:S02]  /*0c20*/  ISETP.NE.AND P1, PT, R8, RZ, P1 ;  /* 0x000000ff0800720c */ /* 0x000fe40000f25270 */
[----:B------:R-:W-:Y:S02]  /*0c30*/  SHF.R.U32.HI R6, RZ, R6, R7 ;  /* 0x00000006ff067219 */ /* 0x000fe40000011607 */
[----:B------:R-:W-:-:S02]  /*0c40*/  PLOP3.LUT P0, PT, P0, P1, PT, 0xf8, 0x8f ;  /* 0x00000000008f781c */ /* 0x000fc40000703f70 */
[----:B------:R-:W-:Y:S02]  /*0c50*/  SHF.R.U32.HI R8, RZ, 0x1, R6 ;  /* 0x00000001ff087819 */ /* 0x000fe40000011606 */
[----:B------:R-:W-:-:S04]  /*0c60*/  SEL R3, RZ, 0x1, !P0 ;  /* 0x00000001ff037807 */ /* 0x000fc80004000000 */
[----:B------:R-:W-:-:S04]  /*0c70*/  LOP3.LUT R3, R3, 0x1, R8, 0xf8, !PT ;  /* 0x0000000103037812 */ /* 0x000fc800078ef808 */
[----:B------:R-:W-:-:S04]  /*0c80*/  LOP3.LUT R3, R3, R6, RZ, 0xc0, !PT ;  /* 0x0000000603037212 */ /* 0x000fc800078ec0ff */
[----:B------:R-:W-:-:S04]  /*0c90*/  IADD3 R3, PT, PT, R8, R3, RZ ;  /* 0x0000000308037210 */ /* 0x000fc80007ffe0ff */
[----:B------:R-:W-:Y:S01]  /*0ca0*/  LOP3.LUT R0, R3, R0, RZ, 0xfc, !PT ;  /* 0x0000000003007212 */ /* 0x000fe200078efcff */
[----:B------:R-:W-:Y:S06]  /*0cb0*/  BRA `(.L_x_19) ;  /* 0x0000000000107947 */ /* 0x000fec0003800000 */
.L_x_18:
[----:B------:R-:W-:-:S04]  /*0cc0*/  LOP3.LUT R0, R0, 0x80000000, RZ, 0xc0, !PT ;  /* 0x8000000000007812 */ /* 0x000fc800078ec0ff */
[----:B------:R-:W-:Y:S01]  /*0cd0*/  LOP3.LUT R0, R0, 0x7f800000, RZ, 0xfc, !PT ;  /* 0x7f80000000007812 */ /* 0x000fe200078efcff */
[----:B------:R-:W-:Y:S06]  /*0ce0*/  BRA `(.L_x_19) ;  /* 0x0000000000047947 */ /* 0x000fec0003800000 */
.L_x_17:
[----:B------:R-:W-:-:S07]  /*0cf0*/  IMAD R0, R6, 0x800000, R0 ;  /* 0x0080000006007824 */ /* 0x000fce00078e0200 */
.L_x_19:
[----:B------:R-:W-:Y:S05]  /*0d00*/  BSYNC.RECONVERGENT B2 ;  /* 0x0000000000027941 */ /* 0x000fea0003800200 */
.L_x_16:
[----:B------:R-:W-:Y:S05]  /*0d10*/  BRA `(.L_x_20) ;  /* 0x0000000000207947 */ /* 0x000fea0003800000 */
.L_x_15:
[----:B------:R-:W-:-:S04]  /*0d20*/  LOP3.LUT R0, R8, 0x80000000, R7, 0x48, !PT ;  /* 0x8000000008007812 */ /* 0x000fc800078e4807 */
[----:B------:R-:W-:Y:S01]  /*0d30*/  LOP3.LUT R0, R0, 0x7f800000, RZ, 0xfc, !PT ;  /* 0x7f80000000007812 */ /* 0x000fe200078efcff */
[----:B------:R-:W-:Y:S06]  /*0d40*/  BRA `(.L_x_20) ;  /* 0x0000000000147947 */ /* 0x000fec0003800000 */
.L_x_14:
[----:B------:R-:W-:Y:S01]  /*0d50*/  LOP3.LUT R0, R8, 0x80000000, R7, 0x48, !PT ;  /* 0x8000000008007812 */ /* 0x000fe200078e4807 */
[----:B------:R-:W-:Y:S06]  /*0d60*/  BRA `(.L_x_20) ;  /* 0x00000000000c7947 */ /* 0x000fec0003800000 */
.L_x_13:
[----:B------:R-:W0:Y:S01]  /*0d70*/  MUFU.RSQ R0, -QNAN ;  /* 0xffc0000000007908 */ /* 0x000e220000001400 */
[----:B------:R-:W-:Y:S05]  /*0d80*/  BRA `(.L_x_20) ;  /* 0x0000000000047947 */ /* 0x000fea0003800000 */
.L_x_12:
[----:B------:R-:W-:-:S07]  /*0d90*/  FADD.FTZ R0, R0, R3 ;  /* 0x0000000300007221 */ /* 0x000fce0000010000 */
.L_x_20:
[----:B------:R-:W-:Y:S05]  /*0da0*/  BSYNC.RECONVERGENT B1 ;  /* 0x0000000000017941 */ /* 0x000fea0003800200 */
.L_x_10:
[----:B------:R-:W-:Y:S01]  /*0db0*/  MOV R6, R4 ;  /* 0x0000000400067202 */ /* 0x000fe20000000f00 */
[----:B------:R-:W-:-:S04]  /*0dc0*/  IMAD.MOV.U32 R7, RZ, RZ, 0x0 ;  /* 0x00000000ff077424 */ /* 0x000fc800078e00ff */
[----:B0-----:R-:W-:Y:S05]  /*0dd0*/  RET.REL.NODEC R6 `(_Z17nn_RMSNorm_kernelPfS_) ;  /* 0xfffffff006887950 */ /* 0x001fea0003c3ffff */
.L_x_21:
[----:B------:R-:W-:-:S00]  /*0de0*/  BRA `(.L_x_21) ;  /* 0xfffffffc00fc7947 */ /* 0x000fc0000383ffff */
[----:B------:R-:W-:-:S00]  /*0df0*/  NOP ;  /* 0x0000000000007918 */ /* 0x000fc00000000000 */
        /* <DEDUP_REMOVED lines=8> */
.L_x_23:


//--------------------- .nv.shared.reserved.0     --------------------------
	.section	.nv.shared.reserved.0,"aw",@nobits
	.weak		__nv_reservedSMEM_offset_0_alias
	.size		__nv_reservedSMEM_offset_0_alias, 0, 64
	.other		__nv_reservedSMEM_offset_0_alias,@"STO_CUDA_RESERVED_SHARED STV_DEFAULT"
__nv_reservedSMEM_offset_0_alias:
	.zero		0
	.zero		64


//--------------------- .nv.global                --------------------------
	.section	.nv.global,"aw",@nobits
	.align	4
.nv.global:
	.type		mean_sq_sum,@object
	.size		mean_sq_sum,(mean_sq_eps - mean_sq_sum)
mean_sq_sum:
	.zero		32
	.type		mean_sq_eps,@object
	.size		mean_sq_eps,(rms - mean_sq_eps)
mean_sq_eps:
	.zero		32
	.type		rms,@object
	.size		rms,(mean_sq - rms)
rms:
	.zero		32
	.type		mean_sq,@object
	.size		mean_sq,(result - mean_sq)
mean_sq:
	.zero		32
	.type		result,@object
	.size		result,(x - result)
result:
	.zero		256
	.type		x,@object
	.size		x,(x_squared - x)
x:
	.zero		256
	.type		x_squared,@object
	.size		x_squared,(.L_1 - x_squared)
x_squared:
	.zero		256
.L_1:


//--------------------- .nv.constant0._Z17nn_RMSNorm_kernelPfS_ --------------------------
	.section	.nv.constant0._Z17nn_RMSNorm_kernelPfS_,"a",@progbits
	.sectionflags	@""
	.align	4
.nv.constant0._Z17nn_RMSNorm_kernelPfS_:
	.zero		912


//--------------------- SYMBOLS --------------------------

	.type		.nv.reservedSmem.offset0,@object
	.size		.nv.reservedSmem.offset0,0x4
